//
// Generated by NVIDIA NVVM Compiler
//
// Compiler Build ID: CL-36424714
// Cuda compilation tools, release 13.0, V13.0.88
// Based on NVVM 20.0.0
//

.version 9.0
.target sm_100
.address_size 64

	// .globl	_ZN2op4topk4cuda14init_row_stateEPiS2_S2_mmm
.global .align 1 .b8 _ZN34_INTERNAL_f78f7826_4_k_cu_fb614b8c4cuda3std3__45__cpo5beginE[1];
.global .align 1 .b8 _ZN34_INTERNAL_f78f7826_4_k_cu_fb614b8c4cuda3std3__45__cpo3endE[1];
.global .align 1 .b8 _ZN34_INTERNAL_f78f7826_4_k_cu_fb614b8c4cuda3std3__45__cpo6cbeginE[1];
.global .align 1 .b8 _ZN34_INTERNAL_f78f7826_4_k_cu_fb614b8c4cuda3std3__45__cpo4cendE[1];
.global .align 1 .b8 _ZN34_INTERNAL_f78f7826_4_k_cu_fb614b8c4cuda3std3__45__cpo6rbeginE[1];
.global .align 1 .b8 _ZN34_INTERNAL_f78f7826_4_k_cu_fb614b8c4cuda3std3__45__cpo4rendE[1];
.global .align 1 .b8 _ZN34_INTERNAL_f78f7826_4_k_cu_fb614b8c4cuda3std3__45__cpo7crbeginE[1];
.global .align 1 .b8 _ZN34_INTERNAL_f78f7826_4_k_cu_fb614b8c4cuda3std3__45__cpo5crendE[1];
.global .align 1 .b8 _ZN34_INTERNAL_f78f7826_4_k_cu_fb614b8c4cuda3std3__436_GLOBAL__N__f78f7826_4_k_cu_fb614b8c6ignoreE[1];
.global .align 1 .b8 _ZN34_INTERNAL_f78f7826_4_k_cu_fb614b8c4cuda3std3__419piecewise_constructE[1];
.global .align 1 .b8 _ZN34_INTERNAL_f78f7826_4_k_cu_fb614b8c4cuda3std3__48in_placeE[1];
.global .align 1 .b8 _ZN34_INTERNAL_f78f7826_4_k_cu_fb614b8c4cuda3std3__420unreachable_sentinelE[1];
.global .align 1 .b8 _ZN34_INTERNAL_f78f7826_4_k_cu_fb614b8c4cuda3std6ranges3__45__cpo4swapE[1];
.global .align 1 .b8 _ZN34_INTERNAL_f78f7826_4_k_cu_fb614b8c4cuda3std6ranges3__45__cpo9iter_moveE[1];
.global .align 1 .b8 _ZN34_INTERNAL_f78f7826_4_k_cu_fb614b8c4cuda3std6ranges3__45__cpo5beginE[1];
.global .align 1 .b8 _ZN34_INTERNAL_f78f7826_4_k_cu_fb614b8c4cuda3std6ranges3__45__cpo3endE[1];
.global .align 1 .b8 _ZN34_INTERNAL_f78f7826_4_k_cu_fb614b8c4cuda3std6ranges3__45__cpo6cbeginE[1];
.global .align 1 .b8 _ZN34_INTERNAL_f78f7826_4_k_cu_fb614b8c4cuda3std6ranges3__45__cpo4cendE[1];
.global .align 1 .b8 _ZN34_INTERNAL_f78f7826_4_k_cu_fb614b8c4cuda3std6ranges3__45__cpo7advanceE[1];
.global .align 1 .b8 _ZN34_INTERNAL_f78f7826_4_k_cu_fb614b8c4cuda3std6ranges3__45__cpo9iter_swapE[1];
.global .align 1 .b8 _ZN34_INTERNAL_f78f7826_4_k_cu_fb614b8c4cuda3std6ranges3__45__cpo4nextE[1];
.global .align 1 .b8 _ZN34_INTERNAL_f78f7826_4_k_cu_fb614b8c4cuda3std6ranges3__45__cpo4prevE[1];
.global .align 1 .b8 _ZN34_INTERNAL_f78f7826_4_k_cu_fb614b8c4cuda3std6ranges3__45__cpo4dataE[1];
.global .align 1 .b8 _ZN34_INTERNAL_f78f7826_4_k_cu_fb614b8c4cuda3std6ranges3__45__cpo5cdataE[1];
.global .align 1 .b8 _ZN34_INTERNAL_f78f7826_4_k_cu_fb614b8c4cuda3std6ranges3__45__cpo4sizeE[1];
.global .align 1 .b8 _ZN34_INTERNAL_f78f7826_4_k_cu_fb614b8c4cuda3std6ranges3__45__cpo5ssizeE[1];
.global .align 1 .b8 _ZN34_INTERNAL_f78f7826_4_k_cu_fb614b8c4cuda3std6ranges3__45__cpo8distanceE[1];
.global .align 1 .b8 _ZN34_INTERNAL_f78f7826_4_k_cu_fb614b8c6thrust24THRUST_300001_SM_1000_NS6system6detail10sequential3seqE[1];

.visible .entry _ZN2op4topk4cuda14init_row_stateEPiS2_S2_mmm(
	.param .u64 .ptr .align 1 _ZN2op4topk4cuda14init_row_stateEPiS2_S2_mmm_param_0,
	.param .u64 .ptr .align 1 _ZN2op4topk4cuda14init_row_stateEPiS2_S2_mmm_param_1,
	.param .u64 .ptr .align 1 _ZN2op4topk4cuda14init_row_stateEPiS2_S2_mmm_param_2,
	.param .u64 _ZN2op4topk4cuda14init_row_stateEPiS2_S2_mmm_param_3,
	.param .u64 _ZN2op4topk4cuda14init_row_stateEPiS2_S2_mmm_param_4,
	.param .u64 _ZN2op4topk4cuda14init_row_stateEPiS2_S2_mmm_param_5
)
{
	.reg .pred 	%p<2>;
	.reg .b32 	%r<6>;
	.reg .b64 	%rd<15>;

	ld.param.u64 	%rd2, [_ZN2op4topk4cuda14init_row_stateEPiS2_S2_mmm_param_0];
	ld.param.u64 	%rd3, [_ZN2op4topk4cuda14init_row_stateEPiS2_S2_mmm_param_1];
	ld.param.u64 	%rd4, [_ZN2op4topk4cuda14init_row_stateEPiS2_S2_mmm_param_2];
	ld.param.u64 	%rd7, [_ZN2op4topk4cuda14init_row_stateEPiS2_S2_mmm_param_3];
	ld.param.u64 	%rd5, [_ZN2op4topk4cuda14init_row_stateEPiS2_S2_mmm_param_4];
	ld.param.u64 	%rd6, [_ZN2op4topk4cuda14init_row_stateEPiS2_S2_mmm_param_5];
	mov.u32 	%r1, %ctaid.x;
	mov.u32 	%r2, %ntid.x;
	mov.u32 	%r3, %tid.x;
	mad.lo.s32 	%r4, %r1, %r2, %r3;
	cvt.s64.s32 	%rd1, %r4;
	setp.le.u64 	%p1, %rd7, %rd1;
	@%p1 bra 	$L__BB0_2;
	cvta.to.global.u64 	%rd8, %rd2;
	cvta.to.global.u64 	%rd9, %rd3;
	cvta.to.global.u64 	%rd10, %rd4;
	shl.b64 	%rd11, %rd1, 2;
	add.s64 	%rd12, %rd8, %rd11;
	st.global.u32 	[%rd12], %rd5;
	add.s64 	%rd13, %rd9, %rd11;
	st.global.u32 	[%rd13], %rd6;
	add.s64 	%rd14, %rd10, %rd11;
	mov.b32 	%r5, 0;
	st.global.u32 	[%rd14], %r5;
$L__BB0_2:
	ret;

}
	// .globl	_ZN2op4topk4cuda17zero_row_countersEPiS2_m
.visible .entry _ZN2op4topk4cuda17zero_row_countersEPiS2_m(
	.param .u64 .ptr .align 1 _ZN2op4topk4cuda17zero_row_countersEPiS2_m_param_0,
	.param .u64 .ptr .align 1 _ZN2op4topk4cuda17zero_row_countersEPiS2_m_param_1,
	.param .u64 _ZN2op4topk4cuda17zero_row_countersEPiS2_m_param_2
)
{
	.reg .pred 	%p<2>;
	.reg .b32 	%r<6>;
	.reg .b64 	%rd<10>;

	ld.param.u64 	%rd2, [_ZN2op4topk4cuda17zero_row_countersEPiS2_m_param_0];
	ld.param.u64 	%rd3, [_ZN2op4topk4cuda17zero_row_countersEPiS2_m_param_1];
	ld.param.u64 	%rd4, [_ZN2op4topk4cuda17zero_row_countersEPiS2_m_param_2];
	mov.u32 	%r1, %ctaid.x;
	mov.u32 	%r2, %ntid.x;
	mov.u32 	%r3, %tid.x;
	mad.lo.s32 	%r4, %r1, %r2, %r3;
	cvt.s64.s32 	%rd1, %r4;
	setp.le.u64 	%p1, %rd4, %rd1;
	@%p1 bra 	$L__BB1_2;
	cvta.to.global.u64 	%rd5, %rd2;
	cvta.to.global.u64 	%rd6, %rd3;
	shl.b64 	%rd7, %rd1, 2;
	add.s64 	%rd8, %rd5, %rd7;
	mov.b32 	%r5, 0;
	st.global.u32 	[%rd8], %r5;
	add.s64 	%rd9, %rd6, %rd7;
	st.global.u32 	[%rd9], %r5;
$L__BB1_2:
	ret;

}


// ===== COMPILED SASS (sm_100) =====

	.target	sm_100

	.elftype	@"ET_EXEC"


//--------------------- .note.nv.tkinfo           --------------------------
	.section	.note.nv.tkinfo,"",@"SHT_NOTE"
	.sectionflags	@"SHF_NOTE_NV_TKINFO"
	.tkinfo
        /*0018*/ 	.word	0x00000002
        /*0030*/ 	.string	""
        /*0030*/ 	.string	"ptxas"
        /*0030*/ 	.string	"Cuda compilation tools, release 13.0, V13.0.88"
        /*0030*/ 	.string	"Build cuda_13.0.r13.0/compiler.36424714_0"
        /*0030*/ 	.string	"-arch sm_100 -m 64 "



//--------------------- .note.nv.cuinfo           --------------------------
	.section	.note.nv.cuinfo,"",@"SHT_NOTE"
	.sectionflags	@"SHF_NOTE_NV_CUINFO"
        /*0018*/ 	.short	0x0002
        /*001a*/ 	.short	0x0064
        /*001c*/ 	.short	0x0082
	.zero		2


//--------------------- .nv.info                  --------------------------
	.section	.nv.info,"",@"SHT_CUDA_INFO"
	.align	4


	//----- nvinfo : EIATTR_REGCOUNT
	.align		4
        /*0000*/ 	.byte	0x04, 0x2f
        /*0002*/ 	.short	(.L_29 - .L_28)
	.align		4
.L_28:
        /*0004*/ 	.word	index@(_ZN2op4topk4cuda14init_row_stateEPiS2_S2_mmm)
        /*0008*/ 	.word	0x0000000e


	//----- nvinfo : EIATTR_FRAME_SIZE
	.align		4
.L_29:
        /*000c*/ 	.byte	0x04, 0x11
        /*000e*/ 	.short	(.L_31 - .L_30)
	.align		4
.L_30:
        /*0010*/ 	.word	index@(_ZN2op4topk4cuda14init_row_stateEPiS2_S2_mmm)
        /*0014*/ 	.word	0x00000000


	//----- nvinfo : EIATTR_REGCOUNT
	.align		4
.L_31:
        /*0018*/ 	.byte	0x04, 0x2f
        /*001a*/ 	.short	(.L_33 - .L_32)
	.align		4
.L_32:
        /*001c*/ 	.word	index@(_ZN2op4topk4cuda17zero_row_countersEPiS2_m)
        /*0020*/ 	.word	0x00000008


	//----- nvinfo : EIATTR_FRAME_SIZE
	.align		4
.L_33:
        /*0024*/ 	.byte	0x04, 0x11
        /*0026*/ 	.short	(.L_35 - .L_34)
	.align		4
.L_34:
        /*0028*/ 	.word	index@(_ZN2op4topk4cuda17zero_row_countersEPiS2_m)
        /*002c*/ 	.word	0x00000000


	//----- nvinfo : EIATTR_MIN_STACK_SIZE
	.align		4
.L_35:
        /*0030*/ 	.byte	0x04, 0x12
        /*0032*/ 	.short	(.L_37 - .L_36)
	.align		4
.L_36:
        /*0034*/ 	.word	index@(_ZN2op4topk4cuda17zero_row_countersEPiS2_m)
        /*0038*/ 	.word	0x00000000


	//----- nvinfo : EIATTR_MIN_STACK_SIZE
	.align		4
.L_37:
        /*003c*/ 	.byte	0x04, 0x12
        /*003e*/ 	.short	(.L_39 - .L_38)
	.align		4
.L_38:
        /*0040*/ 	.word	index@(_ZN2op4topk4cuda14init_row_stateEPiS2_S2_mmm)
        /*0044*/ 	.word	0x00000000
.L_39:


//--------------------- .nv.compat                --------------------------
	.section	.nv.compat,"",@"SHT_CUDA_COMPAT_INFO"
	.align	4
        /*0000*/ 	.byte	0x02, 0x09, 0x00, 0x00, 0x02, 0x02, 0x01, 0x00, 0x02, 0x05, 0x05, 0x00, 0x03, 0x07, 0x01, 0x01
        /*0010*/ 	.byte	0x02, 0x03, 0x00, 0x00, 0x02, 0x06, 0x01, 0x00, 0x04, 0x0b, 0x08, 0x00, 0x09, 0x00, 0x00, 0x00
        /*0020*/ 	.byte	0x00, 0x00, 0x00, 0x00


//--------------------- .nv.info._ZN2op4topk4cuda17zero_row_countersEPiS2_m --------------------------
	.section	.nv.info._ZN2op4topk4cuda17zero_row_countersEPiS2_m,"",@"SHT_CUDA_INFO"
	.sectionflags	@""
	.align	4


	//----- nvinfo : EIATTR_CUDA_API_VERSION
	.align		4
        /*0000*/ 	.byte	0x04, 0x37
        /*0002*/ 	.short	(.L_41 - .L_40)
.L_40:
        /*0004*/ 	.word	0x00000082


	//----- nvinfo : EIATTR_KPARAM_INFO
	.align		4
.L_41:
        /*0008*/ 	.byte	0x04, 0x17
        /*000a*/ 	.short	(.L_43 - .L_42)
.L_42:
        /*000c*/ 	.word	0x00000000
        /*0010*/ 	.short	0x0002
        /*0012*/ 	.short	0x0010
        /*0014*/ 	.byte	0x00, 0xf0, 0x21, 0x00


	//----- nvinfo : EIATTR_KPARAM_INFO
	.align		4
.L_43:
        /*0018*/ 	.byte	0x04, 0x17
        /*001a*/ 	.short	(.L_45 - .L_44)
.L_44:
        /*001c*/ 	.word	0x00000000
        /*0020*/ 	.short	0x0001
        /*0022*/ 	.short	0x0008
        /*0024*/ 	.byte	0x00, 0xf5, 0x21, 0x00


	//----- nvinfo : EIATTR_KPARAM_INFO
	.align		4
.L_45:
        /*0028*/ 	.byte	0x04, 0x17
        /*002a*/ 	.short	(.L_47 - .L_46)
.L_46:
        /*002c*/ 	.word	0x00000000
        /*0030*/ 	.short	0x0000
        /*0032*/ 	.short	0x0000
        /*0034*/ 	.byte	0x00, 0xf5, 0x21, 0x00


	//----- nvinfo : EIATTR_SPARSE_MMA_MASK
	.align		4
.L_47:
        /*0038*/ 	.byte	0x03, 0x50
        /*003a*/ 	.short	0x0000


	//----- nvinfo : EIATTR_MAXREG_COUNT
	.align		4
        /*003c*/ 	.byte	0x03, 0x1b
        /*003e*/ 	.short	0x00ff


	//----- nvinfo : EIATTR_MERCURY_ISA_VERSION
	.align		4
        /*0040*/ 	.byte	0x03, 0x5f
        /*0042*/ 	.short	0x0101


	//----- nvinfo : EIATTR_VRC_CTA_INIT_COUNT
	.align		4
        /*0044*/ 	.byte	0x02, 0x4a
	.zero		1
	.zero		1


	//----- nvinfo : EIATTR_EXIT_INSTR_OFFSETS
	.align		4
        /*0048*/ 	.byte	0x04, 0x1c
        /*004a*/ 	.short	(.L_49 - .L_48)


	//   ....[0]....
.L_48:
        /*004c*/ 	.word	0x00000090


	//   ....[1]....
        /*0050*/ 	.word	0x00000140


	//----- nvinfo : EIATTR_CBANK_PARAM_SIZE
	.align		4
.L_49:
        /*0054*/ 	.byte	0x03, 0x19
        /*0056*/ 	.short	0x0018


	//----- nvinfo : EIATTR_PARAM_CBANK
	.align		4
        /*0058*/ 	.byte	0x04, 0x0a
        /*005a*/ 	.short	(.L_51 - .L_50)
	.align		4
.L_50:
        /*005c*/ 	.word	index@(.nv.constant0._ZN2op4topk4cuda17zero_row_countersEPiS2_m)
        /*0060*/ 	.short	0x0380
        /*0062*/ 	.short	0x0018


	//----- nvinfo : EIATTR_SW_WAR
	.align		4
.L_51:
        /*0064*/ 	.byte	0x04, 0x36
        /*0066*/ 	.short	(.L_53 - .L_52)
.L_52:
        /*0068*/ 	.word	0x00000008
.L_53:


//--------------------- .nv.info._ZN2op4topk4cuda14init_row_stateEPiS2_S2_mmm --------------------------
	.section	.nv.info._ZN2op4topk4cuda14init_row_stateEPiS2_S2_mmm,"",@"SHT_CUDA_INFO"
	.sectionflags	@""
	.align	4


	//----- nvinfo : EIATTR_CUDA_API_VERSION
	.align		4
        /*0000*/ 	.byte	0x04, 0x37
        /*0002*/ 	.short	(.L_55 - .L_54)
.L_54:
        /*0004*/ 	.word	0x00000082


	//----- nvinfo : EIATTR_KPARAM_INFO
	.align		4
.L_55:
        /*0008*/ 	.byte	0x04, 0x17
        /*000a*/ 	.short	(.L_57 - .L_56)
.L_56:
        /*000c*/ 	.word	0x00000000
        /*0010*/ 	.short	0x0005
        /*0012*/ 	.short	0x0028
        /*0014*/ 	.byte	0x00, 0xf0, 0x21, 0x00


	//----- nvinfo : EIATTR_KPARAM_INFO
	.align		4
.L_57:
        /*0018*/ 	.byte	0x04, 0x17
        /*001a*/ 	.short	(.L_59 - .L_58)
.L_58:
        /*001c*/ 	.word	0x00000000
        /*0020*/ 	.short	0x0004
        /*0022*/ 	.short	0x0020
        /*0024*/ 	.byte	0x00, 0xf0, 0x21, 0x00


	//----- nvinfo : EIATTR_KPARAM_INFO
	.align		4
.L_59:
        /*0028*/ 	.byte	0x04, 0x17
        /*002a*/ 	.short	(.L_61 - .L_60)
.L_60:
        /*002c*/ 	.word	0x00000000
        /*0030*/ 	.short	0x0003
        /*0032*/ 	.short	0x0018
        /*0034*/ 	.byte	0x00, 0xf0, 0x21, 0x00


	//----- nvinfo : EIATTR_KPARAM_INFO
	.align		4
.L_61:
        /*0038*/ 	.byte	0x04, 0x17
        /*003a*/ 	.short	(.L_63 - .L_62)
.L_62:
        /*003c*/ 	.word	0x00000000
        /*0040*/ 	.short	0x0002
        /*0042*/ 	.short	0x0010
        /*0044*/ 	.byte	0x00, 0xf5, 0x21, 0x00


	//----- nvinfo : EIATTR_KPARAM_INFO
	.align		4
.L_63:
        /*0048*/ 	.byte	0x04, 0x17
        /*004a*/ 	.short	(.L_65 - .L_64)
.L_64:
        /*004c*/ 	.word	0x00000000
        /*0050*/ 	.short	0x0001
        /*0052*/ 	.short	0x0008
        /*0054*/ 	.byte	0x00, 0xf5, 0x21, 0x00


	//----- nvinfo : EIATTR_KPARAM_INFO
	.align		4
.L_65:
        /*0058*/ 	.byte	0x04, 0x17
        /*005a*/ 	.short	(.L_67 - .L_66)
.L_66:
        /*005c*/ 	.word	0x00000000
        /*0060*/ 	.short	0x0000
        /*0062*/ 	.short	0x0000
        /*0064*/ 	.byte	0x00, 0xf5, 0x21, 0x00


	//----- nvinfo : EIATTR_SPARSE_MMA_MASK
	.align		4
.L_67:
        /*0068*/ 	.byte	0x03, 0x50
        /*006a*/ 	.short	0x0000


	//----- nvinfo : EIATTR_MAXREG_COUNT
	.align		4
        /*006c*/ 	.byte	0x03, 0x1b
        /*006e*/ 	.short	0x00ff


	//----- nvinfo : EIATTR_MERCURY_ISA_VERSION
	.align		4
        /*0070*/ 	.byte	0x03, 0x5f
        /*0072*/ 	.short	0x0101


	//----- nvinfo : EIATTR_VRC_CTA_INIT_COUNT
	.align		4
        /*0074*/ 	.byte	0x02, 0x4a
	.zero		1
	.zero		1


	//----- nvinfo : EIATTR_EXIT_INSTR_OFFSETS
	.align		4
        /*0078*/ 	.byte	0x04, 0x1c
        /*007a*/ 	.short	(.L_69 - .L_68)


	//   ....[0]....
.L_68:
        /*007c*/ 	.word	0x00000090


	//   ....[1]....
        /*0080*/ 	.word	0x000001a0


	//----- nvinfo : EIATTR_CBANK_PARAM_SIZE
	.align		4
.L_69:
        /*0084*/ 	.byte	0x03, 0x19
        /*0086*/ 	.short	0x0030


	//----- nvinfo : EIATTR_PARAM_CBANK
	.align		4
        /*0088*/ 	.byte	0x04, 0x0a
        /*008a*/ 	.short	(.L_71 - .L_70)
	.align		4
.L_70:
        /*008c*/ 	.word	index@(.nv.constant0._ZN2op4topk4cuda14init_row_stateEPiS2_S2_mmm)
        /*0090*/ 	.short	0x0380
        /*0092*/ 	.short	0x0030


	//----- nvinfo : EIATTR_SW_WAR
	.align		4
.L_71:
        /*0094*/ 	.byte	0x04, 0x36
        /*0096*/ 	.short	(.L_73 - .L_72)
.L_72:
        /*0098*/ 	.word	0x00000008
.L_73:


//--------------------- .nv.callgraph             --------------------------
	.section	.nv.callgraph,"",@"SHT_CUDA_CALLGRAPH"
	.align	4
	.sectionentsize	8
	.align		4
        /*0000*/ 	.word	0x00000000
	.align		4
        /*0004*/ 	.word	0xffffffff
	.align		4
        /*0008*/ 	.word	0x00000000
	.align		4
        /*000c*/ 	.word	0xfffffffe
	.align		4
        /*0010*/ 	.word	0x00000000
	.align		4
        /*0014*/ 	.word	0xfffffffd
	.align		4
        /*0018*/ 	.word	0x00000000
	.align		4
        /*001c*/ 	.word	0xfffffffc


//--------------------- .nv.constant4             --------------------------
	.section	.nv.constant4,"a",@progbits
	.align	8
	.align		8
.nv.constant4:
        /*0000*/ 	.dword	_ZN34_INTERNAL_f78f7826_4_k_cu_fb614b8c4cuda3std3__45__cpo5beginE
	.align		8
        /*0008*/ 	.dword	_ZN34_INTERNAL_f78f7826_4_k_cu_fb614b8c4cuda3std3__45__cpo3endE
	.align		8
        /*0010*/ 	.dword	_ZN34_INTERNAL_f78f7826_4_k_cu_fb614b8c4cuda3std3__45__cpo6cbeginE
	.align		8
        /*0018*/ 	.dword	_ZN34_INTERNAL_f78f7826_4_k_cu_fb614b8c4cuda3std3__45__cpo4cendE
	.align		8
        /*0020*/ 	.dword	_ZN34_INTERNAL_f78f7826_4_k_cu_fb614b8c4cuda3std3__45__cpo6rbeginE
	.align		8
        /*0028*/ 	.dword	_ZN34_INTERNAL_f78f7826_4_k_cu_fb614b8c4cuda3std3__45__cpo4rendE
	.align		8
        /*0030*/ 	.dword	_ZN34_INTERNAL_f78f7826_4_k_cu_fb614b8c4cuda3std3__45__cpo7crbeginE
	.align		8
        /*0038*/ 	.dword	_ZN34_INTERNAL_f78f7826_4_k_cu_fb614b8c4cuda3std3__45__cpo5crendE
	.align		8
        /*0040*/ 	.dword	_ZN34_INTERNAL_f78f7826_4_k_cu_fb614b8c4cuda3std3__436_GLOBAL__N__f78f7826_4_k_cu_fb614b8c6ignoreE
	.align		8
        /*0048*/ 	.dword	_ZN34_INTERNAL_f78f7826_4_k_cu_fb614b8c4cuda3std3__419piecewise_constructE
	.align		8
        /*0050*/ 	.dword	_ZN34_INTERNAL_f78f7826_4_k_cu_fb614b8c4cuda3std3__48in_placeE
	.align		8
        /*0058*/ 	.dword	_ZN34_INTERNAL_f78f7826_4_k_cu_fb614b8c4cuda3std3__420unreachable_sentinelE
	.align		8
        /*0060*/ 	.dword	_ZN34_INTERNAL_f78f7826_4_k_cu_fb614b8c4cuda3std6ranges3__45__cpo4swapE
	.align		8
        /*0068*/ 	.dword	_ZN34_INTERNAL_f78f7826_4_k_cu_fb614b8c4cuda3std6ranges3__45__cpo9iter_moveE
	.align		8
        /*0070*/ 	.dword	_ZN34_INTERNAL_f78f7826_4_k_cu_fb614b8c4cuda3std6ranges3__45__cpo5beginE
	.align		8
        /*0078*/ 	.dword	_ZN34_INTERNAL_f78f7826_4_k_cu_fb614b8c4cuda3std6ranges3__45__cpo3endE
	.align		8
        /*0080*/ 	.dword	_ZN34_INTERNAL_f78f7826_4_k_cu_fb614b8c4cuda3std6ranges3__45__cpo6cbeginE
	.align		8
        /*0088*/ 	.dword	_ZN34_INTERNAL_f78f7826_4_k_cu_fb614b8c4cuda3std6ranges3__45__cpo4cendE
	.align		8
        /*0090*/ 	.dword	_ZN34_INTERNAL_f78f7826_4_k_cu_fb614b8c4cuda3std6ranges3__45__cpo7advanceE
	.align		8
        /*0098*/ 	.dword	_ZN34_INTERNAL_f78f7826_4_k_cu_fb614b8c4cuda3std6ranges3__45__cpo9iter_swapE
	.align		8
        /*00a0*/ 	.dword	_ZN34_INTERNAL_f78f7826_4_k_cu_fb614b8c4cuda3std6ranges3__45__cpo4nextE
	.align		8
        /*00a8*/ 	.dword	_ZN34_INTERNAL_f78f7826_4_k_cu_fb614b8c4cuda3std6ranges3__45__cpo4prevE
	.align		8
        /*00b0*/ 	.dword	_ZN34_INTERNAL_f78f7826_4_k_cu_fb614b8c4cuda3std6ranges3__45__cpo4dataE
	.align		8
        /*00b8*/ 	.dword	_ZN34_INTERNAL_f78f7826_4_k_cu_fb614b8c4cuda3std6ranges3__45__cpo5cdataE
	.align		8
        /*00c0*/ 	.dword	_ZN34_INTERNAL_f78f7826_4_k_cu_fb614b8c4cuda3std6ranges3__45__cpo4sizeE
	.align		8
        /*00c8*/ 	.dword	_ZN34_INTERNAL_f78f7826_4_k_cu_fb614b8c4cuda3std6ranges3__45__cpo5ssizeE
	.align		8
        /*00d0*/ 	.dword	_ZN34_INTERNAL_f78f7826_4_k_cu_fb614b8c4cuda3std6ranges3__45__cpo8distanceE
	.align		8
        /*00d8*/ 	.dword	_ZN34_INTERNAL_f78f7826_4_k_cu_fb614b8c6thrust24THRUST_300001_SM_1000_NS6system6detail10sequential3seqE


//--------------------- .text._ZN2op4topk4cuda17zero_row_countersEPiS2_m --------------------------
	.section	.text._ZN2op4topk4cuda17zero_row_countersEPiS2_m,"ax",@progbits
	.align	128
        .global         _ZN2op4topk4cuda17zero_row_countersEPiS2_m
        .type           _ZN2op4topk4cuda17zero_row_countersEPiS2_m,@function
        .size           _ZN2op4topk4cuda17zero_row_countersEPiS2_m,(.L_x_2 - _ZN2op4topk4cuda17zero_row_countersEPiS2_m)
        .other          _ZN2op4topk4cuda17zero_row_countersEPiS2_m,@"STO_CUDA_ENTRY STV_DEFAULT"
_ZN2op4topk4cuda17zero_row_countersEPiS2_m:
.text._ZN2op4topk4cuda17zero_row_countersEPiS2_m:
[----:B------:R-:W-:Y:S01]  /*0000*/  LDC R1, c[0x0][0x37c] ;  /* 0x0000df00ff017b82 */ /* 0x000fe20000000800 */
[----:B------:R-:W0:Y:S07]  /*0010*/  S2R R3, SR_TID.X ;  /* 0x0000000000037919 */ /* 0x000e2e0000002100 */
[----:B------:R-:W0:Y:S01]  /*0020*/  S2UR UR4, SR_CTAID.X ;  /* 0x00000000000479c3 */ /* 0x000e220000002500 */
[----:B------:R-:W1:Y:S07]  /*0030*/  LDCU.64 UR6, c[0x0][0x390] ;  /* 0x00007200ff0677ac */ /* 0x000e6e0008000a00 */
[----:B------:R-:W0:Y:S02]  /*0040*/  LDC R0, c[0x0][0x360] ;  /* 0x0000d800ff007b82 */ /* 0x000e240000000800 */
[----:B0-----:R-:W-:-:S05]  /*0050*/  IMAD R0, R0, UR4, R3 ;  /* 0x0000000400007c24 */ /* 0x001fca000f8e0203 */
[----:B-1----:R-:W-:Y:S02]  /*0060*/  ISETP.GE.U32.AND P0, PT, R0, UR6, PT ;  /* 0x0000000600007c0c */ /* 0x002fe4000bf06070 */
[----:B------:R-:W-:-:S04]  /*0070*/  SHF.R.S32.HI R3, RZ, 0x1f, R0 ;  /* 0x0000001fff037819 */ /* 0x000fc80000011400 */
[----:B------:R-:W-:-:S13]  /*0080*/  ISETP.GE.U32.AND.EX P0, PT, R3, UR7, PT, P0 ;  /* 0x0000000703007c0c */ /* 0x000fda000bf06100 */
[----:B------:R-:W-:Y:S05]  /*0090*/  @P0 EXIT ;  /* 0x000000000000094d */ /* 0x000fea0003800000 */
[----:B------:R-:W0:Y:S01]  /*00a0*/  LDCU.128 UR8, c[0x0][0x380] ;  /* 0x00007000ff0877ac */ /* 0x000e220008000c00 */
[C---:B------:R-:W-:Y:S01]  /*00b0*/  IMAD.SHL.U32 R2, R0.reuse, 0x4, RZ ;  /* 0x0000000400027824 */ /* 0x040fe200078e00ff */
[----:B------:R-:W-:Y:S01]  /*00c0*/  SHF.L.U64.HI R0, R0, 0x2, R3 ;  /* 0x0000000200007819 */ /* 0x000fe20000010203 */
[----:B------:R-:W1:Y:S03]  /*00d0*/  LDCU.64 UR4, c[0x0][0x358] ;  /* 0x00006b00ff0477ac */ /* 0x000e660008000a00 */
[C---:B0-----:R-:W-:Y:S02]  /*00e0*/  IADD3 R4, P0, PT, R2.reuse, UR8, RZ ;  /* 0x0000000802047c10 */ /* 0x041fe4000ff1e0ff */
[----:B------:R-:W-:Y:S02]  /*00f0*/  IADD3 R2, P1, PT, R2, UR10, RZ ;  /* 0x0000000a02027c10 */ /* 0x000fe4000ff3e0ff */
[----:B------:R-:W-:-:S02]  /*0100*/  IADD3.X R5, PT, PT, R0, UR9, RZ, P0, !PT ;  /* 0x0000000900057c10 */ /* 0x000fc400087fe4ff */
[----:B------:R-:W-:-:S03]  /*0110*/  IADD3.X R3, PT, PT, R0, UR11, RZ, P1, !PT ;  /* 0x0000000b00037c10 */ /* 0x000fc60008ffe4ff */
[----:B-1----:R-:W-:Y:S04]  /*0120*/  STG.E desc[UR4][R4.64], RZ ;  /* 0x000000ff04007986 */ /* 0x002fe8000c101904 */
[----:B------:R-:W-:Y:S01]  /*0130*/  STG.E desc[UR4][R2.64], RZ ;  /* 0x000000ff02007986 */ /* 0x000fe2000c101904 */
[----:B------:R-:W-:Y:S05]  /*0140*/  EXIT ;  /* 0x000000000000794d */ /* 0x000fea0003800000 */
.L_x_0:
[----:B------:R-:W-:-:S00]  /*0150*/  BRA `(.L_x_0) ;  /* 0xfffffffc00fc7947 */ /* 0x000fc0000383ffff */
[----:B------:R-:W-:-:S00]  /*0160*/  NOP ;  /* 0x0000000000007918 */ /* 0x000fc00000000000 */
        /* <DEDUP_REMOVED lines=9> */
.L_x_2:


//--------------------- .text._ZN2op4topk4cuda14init_row_stateEPiS2_S2_mmm --------------------------
	.section	.text._ZN2op4topk4cuda14init_row_stateEPiS2_S2_mmm,"ax",@progbits
	.align	128
        .global         _ZN2op4topk4cuda14init_row_stateEPiS2_S2_mmm
        .type           _ZN2op4topk4cuda14init_row_stateEPiS2_S2_mmm,@function
        .size           _ZN2op4topk4cuda14init_row_stateEPiS2_S2_mmm,(.L_x_3 - _ZN2op4topk4cuda14init_row_stateEPiS2_S2_mmm)
        .other          _ZN2op4topk4cuda14init_row_stateEPiS2_S2_mmm,@"STO_CUDA_ENTRY STV_DEFAULT"
_ZN2op4topk4cuda14init_row_stateEPiS2_S2_mmm:
.text._ZN2op4topk4cuda14init_row_stateEPiS2_S2_mmm:
        /* <DEDUP_REMOVED lines=11> */
[----:B------:R-:W1:Y:S01]  /*00b0*/  LDC R9, c[0x0][0x3a0] ;  /* 0x0000e800ff097b82 */ /* 0x000e620000000800 */
[C---:B------:R-:W-:Y:S01]  /*00c0*/  IMAD.SHL.U32 R6, R0.reuse, 0x4, RZ ;  /* 0x0000000400067824 */ /* 0x040fe200078e00ff */
[----:B------:R-:W-:Y:S01]  /*00d0*/  SHF.L.U64.HI R0, R0, 0x2, R3 ;  /* 0x0000000200007819 */ /* 0x000fe20000010203 */
[----:B------:R-:W2:Y:S01]  /*00e0*/  LDCU.64 UR6, c[0x0][0x390] ;  /* 0x00007200ff0677ac */ /* 0x000ea20008000a00 */
[----:B------:R-:W1:Y:S04]  /*00f0*/  LDCU.64 UR4, c[0x0][0x358] ;  /* 0x00006b00ff0477ac */ /* 0x000e680008000a00 */
[----:B------:R-:W3:Y:S01]  /*0100*/  LDC R11, c[0x0][0x3a8] ;  /* 0x0000ea00ff0b7b82 */ /* 0x000ee20000000800 */
[----:B0-----:R-:W-:-:S02]  /*0110*/  IADD3 R2, P0, PT, R6, UR8, RZ ;  /* 0x0000000806027c10 */ /* 0x001fc4000ff1e0ff */
[C---:B------:R-:W-:Y:S02]  /*0120*/  IADD3 R4, P1, PT, R6.reuse, UR10, RZ ;  /* 0x0000000a06047c10 */ /* 0x040fe4000ff3e0ff */
[----:B--2---:R-:W-:Y:S02]  /*0130*/  IADD3 R6, P2, PT, R6, UR6, RZ ;  /* 0x0000000606067c10 */ /* 0x004fe4000ff5e0ff */
[C---:B------:R-:W-:Y:S02]  /*0140*/  IADD3.X R3, PT, PT, R0.reuse, UR9, RZ, P0, !PT ;  /* 0x0000000900037c10 */ /* 0x040fe400087fe4ff */
[C---:B------:R-:W-:Y:S02]  /*0150*/  IADD3.X R5, PT, PT, R0.reuse, UR11, RZ, P1, !PT ;  /* 0x0000000b00057c10 */ /* 0x040fe40008ffe4ff */
[----:B------:R-:W-:Y:S01]  /*0160*/  IADD3.X R7, PT, PT, R0, UR7, RZ, P2, !PT ;  /* 0x0000000700077c10 */ /* 0x000fe200097fe4ff */
[----:B-1----:R-:W-:Y:S04]  /*0170*/  STG.E desc[UR4][R2.64], R9 ;  /* 0x0000000902007986 */ /* 0x002fe8000c101904 */
[----:B---3--:R-:W-:Y:S04]  /*0180*/  STG.E desc[UR4][R4.64], R11 ;  /* 0x0000000b04007986 */ /* 0x008fe8000c101904 */
[----:B------:R-:W-:Y:S01]  /*0190*/  STG.E desc[UR4][R6.64], RZ ;  /* 0x000000ff06007986 */ /* 0x000fe2000c101904 */
[----:B------:R-:W-:Y:S05]  /*01a0*/  EXIT ;  /* 0x000000000000794d */ /* 0x000fea0003800000 */
.L_x_1:
        /* <DEDUP_REMOVED lines=13> */
.L_x_3:


//--------------------- .nv.shared.reserved.0     --------------------------
	.section	.nv.shared.reserved.0,"aw",@nobits
	.weak		__nv_reservedSMEM_offset_0_alias
	.size		__nv_reservedSMEM_offset_0_alias, 0, 64
	.other		__nv_reservedSMEM_offset_0_alias,@"STO_CUDA_RESERVED_SHARED STV_DEFAULT"
__nv_reservedSMEM_offset_0_alias:
	.zero		0
	.zero		64


//--------------------- .nv.global                --------------------------
	.section	.nv.global,"aw",@nobits
.nv.global:
	.type		_ZN34_INTERNAL_f78f7826_4_k_cu_fb614b8c4cuda3std3__48in_placeE,@object
	.size		_ZN34_INTERNAL_f78f7826_4_k_cu_fb614b8c4cuda3std3__48in_placeE,(_ZN34_INTERNAL_f78f7826_4_k_cu_fb614b8c4cuda3std6ranges3__45__cpo8distanceE - _ZN34_INTERNAL_f78f7826_4_k_cu_fb614b8c4cuda3std3__48in_placeE)
_ZN34_INTERNAL_f78f7826_4_k_cu_fb614b8c4cuda3std3__48in_placeE:
	.zero		1
	.type		_ZN34_INTERNAL_f78f7826_4_k_cu_fb614b8c4cuda3std6ranges3__45__cpo8distanceE,@object
	.size		_ZN34_INTERNAL_f78f7826_4_k_cu_fb614b8c4cuda3std6ranges3__45__cpo8distanceE,(_ZN34_INTERNAL_f78f7826_4_k_cu_fb614b8c4cuda3std3__45__cpo6cbeginE - _ZN34_INTERNAL_f78f7826_4_k_cu_fb614b8c4cuda3std6ranges3__45__cpo8distanceE)
_ZN34_INTERNAL_f78f7826_4_k_cu_fb614b8c4cuda3std6ranges3__45__cpo8distanceE:
	.zero		1
	.type		_ZN34_INTERNAL_f78f7826_4_k_cu_fb614b8c4cuda3std3__45__cpo6cbeginE,@object
	.size		_ZN34_INTERNAL_f78f7826_4_k_cu_fb614b8c4cuda3std3__45__cpo6cbeginE,(_ZN34_INTERNAL_f78f7826_4_k_cu_fb614b8c4cuda3std6ranges3__45__cpo7advanceE - _ZN34_INTERNAL_f78f7826_4_k_cu_fb614b8c4cuda3std3__45__cpo6cbeginE)
_ZN34_INTERNAL_f78f7826_4_k_cu_fb614b8c4cuda3std3__45__cpo6cbeginE:
	.zero		1
	.type		_ZN34_INTERNAL_f78f7826_4_k_cu_fb614b8c4cuda3std6ranges3__45__cpo7advanceE,@object
	.size		_ZN34_INTERNAL_f78f7826_4_k_cu_fb614b8c4cuda3std6ranges3__45__cpo7advanceE,(_ZN34_INTERNAL_f78f7826_4_k_cu_fb614b8c4cuda3std3__45__cpo7crbeginE - _ZN34_INTERNAL_f78f7826_4_k_cu_fb614b8c4cuda3std6ranges3__45__cpo7advanceE)
_ZN34_INTERNAL_f78f7826_4_k_cu_fb614b8c4cuda3std6ranges3__45__cpo7advanceE:
	.zero		1
	.type		_ZN34_INTERNAL_f78f7826_4_k_cu_fb614b8c4cuda3std3__45__cpo7crbeginE,@object
	.size		_ZN34_INTERNAL_f78f7826_4_k_cu_fb614b8c4cuda3std3__45__cpo7crbeginE,(_ZN34_INTERNAL_f78f7826_4_k_cu_fb614b8c4cuda3std6ranges3__45__cpo4dataE - _ZN34_INTERNAL_f78f7826_4_k_cu_fb614b8c4cuda3std3__45__cpo7crbeginE)
_ZN34_INTERNAL_f78f7826_4_k_cu_fb614b8c4cuda3std3__45__cpo7crbeginE:
	.zero		1
	.type		_ZN34_INTERNAL_f78f7826_4_k_cu_fb614b8c4cuda3std6ranges3__45__cpo4dataE,@object
	.size		_ZN34_INTERNAL_f78f7826_4_k_cu_fb614b8c4cuda3std6ranges3__45__cpo4dataE,(_ZN34_INTERNAL_f78f7826_4_k_cu_fb614b8c4cuda3std6ranges3__45__cpo5beginE - _ZN34_INTERNAL_f78f7826_4_k_cu_fb614b8c4cuda3std6ranges3__45__cpo4dataE)
_ZN34_INTERNAL_f78f7826_4_k_cu_fb614b8c4cuda3std6ranges3__45__cpo4dataE:
	.zero		1
	.type		_ZN34_INTERNAL_f78f7826_4_k_cu_fb614b8c4cuda3std6ranges3__45__cpo5beginE,@object
	.size		_ZN34_INTERNAL_f78f7826_4_k_cu_fb614b8c4cuda3std6ranges3__45__cpo5beginE,(_ZN34_INTERNAL_f78f7826_4_k_cu_fb614b8c4cuda3std3__436_GLOBAL__N__f78f7826_4_k_cu_fb614b8c6ignoreE - _ZN34_INTERNAL_f78f7826_4_k_cu_fb614b8c4cuda3std6ranges3__45__cpo5beginE)
_ZN34_INTERNAL_f78f7826_4_k_cu_fb614b8c4cuda3std6ranges3__45__cpo5beginE:
	.zero		1
	.type		_ZN34_INTERNAL_f78f7826_4_k_cu_fb614b8c4cuda3std3__436_GLOBAL__N__f78f7826_4_k_cu_fb614b8c6ignoreE,@object
	.size		_ZN34_INTERNAL_f78f7826_4_k_cu_fb614b8c4cuda3std3__436_GLOBAL__N__f78f7826_4_k_cu_fb614b8c6ignoreE,(_ZN34_INTERNAL_f78f7826_4_k_cu_fb614b8c4cuda3std6ranges3__45__cpo4sizeE - _ZN34_INTERNAL_f78f7826_4_k_cu_fb614b8c4cuda3std3__436_GLOBAL__N__f78f7826_4_k_cu_fb614b8c6ignoreE)
_ZN34_INTERNAL_f78f7826_4_k_cu_fb614b8c4cuda3std3__436_GLOBAL__N__f78f7826_4_k_cu_fb614b8c6ignoreE:
	.zero		1
	.type		_ZN34_INTERNAL_f78f7826_4_k_cu_fb614b8c4cuda3std6ranges3__45__cpo4sizeE,@object
	.size		_ZN34_INTERNAL_f78f7826_4_k_cu_fb614b8c4cuda3std6ranges3__45__cpo4sizeE,(_ZN34_INTERNAL_f78f7826_4_k_cu_fb614b8c4cuda3std3__45__cpo5beginE - _ZN34_INTERNAL_f78f7826_4_k_cu_fb614b8c4cuda3std6ranges3__45__cpo4sizeE)
_ZN34_INTERNAL_f78f7826_4_k_cu_fb614b8c4cuda3std6ranges3__45__cpo4sizeE:
	.zero		1
	.type		_ZN34_INTERNAL_f78f7826_4_k_cu_fb614b8c4cuda3std3__45__cpo5beginE,@object
	.size		_ZN34_INTERNAL_f78f7826_4_k_cu_fb614b8c4cuda3std3__45__cpo5beginE,(_ZN34_INTERNAL_f78f7826_4_k_cu_fb614b8c4cuda3std6ranges3__45__cpo6cbeginE - _ZN34_INTERNAL_f78f7826_4_k_cu_fb614b8c4cuda3std3__45__cpo5beginE)
_ZN34_INTERNAL_f78f7826_4_k_cu_fb614b8c4cuda3std3__45__cpo5beginE:
	.zero		1
	.type		_ZN34_INTERNAL_f78f7826_4_k_cu_fb614b8c4cuda3std6ranges3__45__cpo6cbeginE,@object
	.size		_ZN34_INTERNAL_f78f7826_4_k_cu_fb614b8c4cuda3std6ranges3__45__cpo6cbeginE,(_ZN34_INTERNAL_f78f7826_4_k_cu_fb614b8c4cuda3std3__45__cpo6rbeginE - _ZN34_INTERNAL_f78f7826_4_k_cu_fb614b8c4cuda3std6ranges3__45__cpo6cbeginE)
_ZN34_INTERNAL_f78f7826_4_k_cu_fb614b8c4cuda3std6ranges3__45__cpo6cbeginE:
	.zero		1
	.type		_ZN34_INTERNAL_f78f7826_4_k_cu_fb614b8c4cuda3std3__45__cpo6rbeginE,@object
	.size		_ZN34_INTERNAL_f78f7826_4_k_cu_fb614b8c4cuda3std3__45__cpo6rbeginE,(_ZN34_INTERNAL_f78f7826_4_k_cu_fb614b8c4cuda3std6ranges3__45__cpo4nextE - _ZN34_INTERNAL_f78f7826_4_k_cu_fb614b8c4cuda3std3__45__cpo6rbeginE)
_ZN34_INTERNAL_f78f7826_4_k_cu_fb614b8c4cuda3std3__45__cpo6rbeginE:
	.zero		1
	.type		_ZN34_INTERNAL_f78f7826_4_k_cu_fb614b8c4cuda3std6ranges3__45__cpo4nextE,@object
	.size		_ZN34_INTERNAL_f78f7826_4_k_cu_fb614b8c4cuda3std6ranges3__45__cpo4nextE,(_ZN34_INTERNAL_f78f7826_4_k_cu_fb614b8c4cuda3std6ranges3__45__cpo4swapE - _ZN34_INTERNAL_f78f7826_4_k_cu_fb614b8c4cuda3std6ranges3__45__cpo4nextE)
_ZN34_INTERNAL_f78f7826_4_k_cu_fb614b8c4cuda3std6ranges3__45__cpo4nextE:
	.zero		1
	.type		_ZN34_INTERNAL_f78f7826_4_k_cu_fb614b8c4cuda3std6ranges3__45__cpo4swapE,@object
	.size		_ZN34_INTERNAL_f78f7826_4_k_cu_fb614b8c4cuda3std6ranges3__45__cpo4swapE,(_ZN34_INTERNAL_f78f7826_4_k_cu_fb614b8c4cuda3std3__420unreachable_sentinelE - _ZN34_INTERNAL_f78f7826_4_k_cu_fb614b8c4cuda3std6ranges3__45__cpo4swapE)
_ZN34_INTERNAL_f78f7826_4_k_cu_fb614b8c4cuda3std6ranges3__45__cpo4swapE:
	.zero		1
	.type		_ZN34_INTERNAL_f78f7826_4_k_cu_fb614b8c4cuda3std3__420unreachable_sentinelE,@object
	.size		_ZN34_INTERNAL_f78f7826_4_k_cu_fb614b8c4cuda3std3__420unreachable_sentinelE,(_ZN34_INTERNAL_f78f7826_4_k_cu_fb614b8c6thrust24THRUST_300001_SM_1000_NS6system6detail10sequential3seqE - _ZN34_INTERNAL_f78f7826_4_k_cu_fb614b8c4cuda3std3__420unreachable_sentinelE)
_ZN34_INTERNAL_f78f7826_4_k_cu_fb614b8c4cuda3std3__420unreachable_sentinelE:
	.zero		1
	.type		_ZN34_INTERNAL_f78f7826_4_k_cu_fb614b8c6thrust24THRUST_300001_SM_1000_NS6system6detail10sequential3seqE,@object
	.size		_ZN34_INTERNAL_f78f7826_4_k_cu_fb614b8c6thrust24THRUST_300001_SM_1000_NS6system6detail10sequential3seqE,(_ZN34_INTERNAL_f78f7826_4_k_cu_fb614b8c4cuda3std3__45__cpo4cendE - _ZN34_INTERNAL_f78f7826_4_k_cu_fb614b8c6thrust24THRUST_300001_SM_1000_NS6system6detail10sequential3seqE)
_ZN34_INTERNAL_f78f7826_4_k_cu_fb614b8c6thrust24THRUST_300001_SM_1000_NS6system6detail10sequential3seqE:
	.zero		1
	.type		_ZN34_INTERNAL_f78f7826_4_k_cu_fb614b8c4cuda3std3__45__cpo4cendE,@object
	.size		_ZN34_INTERNAL_f78f7826_4_k_cu_fb614b8c4cuda3std3__45__cpo4cendE,(_ZN34_INTERNAL_f78f7826_4_k_cu_fb614b8c4cuda3std6ranges3__45__cpo9iter_swapE - _ZN34_INTERNAL_f78f7826_4_k_cu_fb614b8c4cuda3std3__45__cpo4cendE)
_ZN34_INTERNAL_f78f7826_4_k_cu_fb614b8c4cuda3std3__45__cpo4cendE:
	.zero		1
	.type		_ZN34_INTERNAL_f78f7826_4_k_cu_fb614b8c4cuda3std6ranges3__45__cpo9iter_swapE,@object
	.size		_ZN34_INTERNAL_f78f7826_4_k_cu_fb614b8c4cuda3std6ranges3__45__cpo9iter_swapE,(_ZN34_INTERNAL_f78f7826_4_k_cu_fb614b8c4cuda3std3__45__cpo5crendE - _ZN34_INTERNAL_f78f7826_4_k_cu_fb614b8c4cuda3std6ranges3__45__cpo9iter_swapE)
_ZN34_INTERNAL_f78f7826_4_k_cu_fb614b8c4cuda3std6ranges3__45__cpo9iter_swapE:
	.zero		1
	.type		_ZN34_INTERNAL_f78f7826_4_k_cu_fb614b8c4cuda3std3__45__cpo5crendE,@object
	.size		_ZN34_INTERNAL_f78f7826_4_k_cu_fb614b8c4cuda3std3__45__cpo5crendE,(_ZN34_INTERNAL_f78f7826_4_k_cu_fb614b8c4cuda3std6ranges3__45__cpo5cdataE - _ZN34_INTERNAL_f78f7826_4_k_cu_fb614b8c4cuda3std3__45__cpo5crendE)
_ZN34_INTERNAL_f78f7826_4_k_cu_fb614b8c4cuda3std3__45__cpo5crendE:
	.zero		1
	.type		_ZN34_INTERNAL_f78f7826_4_k_cu_fb614b8c4cuda3std6ranges3__45__cpo5cdataE,@object
	.size		_ZN34_INTERNAL_f78f7826_4_k_cu_fb614b8c4cuda3std6ranges3__45__cpo5cdataE,(_ZN34_INTERNAL_f78f7826_4_k_cu_fb614b8c4cuda3std6ranges3__45__cpo3endE - _ZN34_INTERNAL_f78f7826_4_k_cu_fb614b8c4cuda3std6ranges3__45__cpo5cdataE)
_ZN34_INTERNAL_f78f7826_4_k_cu_fb614b8c4cuda3std6ranges3__45__cpo5cdataE:
	.zero		1
	.type		_ZN34_INTERNAL_f78f7826_4_k_cu_fb614b8c4cuda3std6ranges3__45__cpo3endE,@object
	.size		_ZN34_INTERNAL_f78f7826_4_k_cu_fb614b8c4cuda3std6ranges3__45__cpo3endE,(_ZN34_INTERNAL_f78f7826_4_k_cu_fb614b8c4cuda3std3__419piecewise_constructE - _ZN34_INTERNAL_f78f7826_4_k_cu_fb614b8c4cuda3std6ranges3__45__cpo3endE)
_ZN34_INTERNAL_f78f7826_4_k_cu_fb614b8c4cuda3std6ranges3__45__cpo3endE:
	.zero		1
	.type		_ZN34_INTERNAL_f78f7826_4_k_cu_fb614b8c4cuda3std3__419piecewise_constructE,@object
	.size		_ZN34_INTERNAL_f78f7826_4_k_cu_fb614b8c4cuda3std3__419piecewise_constructE,(_ZN34_INTERNAL_f78f7826_4_k_cu_fb614b8c4cuda3std6ranges3__45__cpo5ssizeE - _ZN34_INTERNAL_f78f7826_4_k_cu_fb614b8c4cuda3std3__419piecewise_constructE)
_ZN34_INTERNAL_f78f7826_4_k_cu_fb614b8c4cuda3std3__419piecewise_constructE:
	.zero		1
	.type		_ZN34_INTERNAL_f78f7826_4_k_cu_fb614b8c4cuda3std6ranges3__45__cpo5ssizeE,@object
	.size		_ZN34_INTERNAL_f78f7826_4_k_cu_fb614b8c4cuda3std6ranges3__45__cpo5ssizeE,(_ZN34_INTERNAL_f78f7826_4_k_cu_fb614b8c4cuda3std3__45__cpo3endE - _ZN34_INTERNAL_f78f7826_4_k_cu_fb614b8c4cuda3std6ranges3__45__cpo5ssizeE)
_ZN34_INTERNAL_f78f7826_4_k_cu_fb614b8c4cuda3std6ranges3__45__cpo5ssizeE:
	.zero		1
	.type		_ZN34_INTERNAL_f78f7826_4_k_cu_fb614b8c4cuda3std3__45__cpo3endE,@object
	.size		_ZN34_INTERNAL_f78f7826_4_k_cu_fb614b8c4cuda3std3__45__cpo3endE,(_ZN34_INTERNAL_f78f7826_4_k_cu_fb614b8c4cuda3std6ranges3__45__cpo4cendE - _ZN34_INTERNAL_f78f7826_4_k_cu_fb614b8c4cuda3std3__45__cpo3endE)
_ZN34_INTERNAL_f78f7826_4_k_cu_fb614b8c4cuda3std3__45__cpo3endE:
	.zero		1
	.type		_ZN34_INTERNAL_f78f7826_4_k_cu_fb614b8c4cuda3std6ranges3__45__cpo4cendE,@object
	.size		_ZN34_INTERNAL_f78f7826_4_k_cu_fb614b8c4cuda3std6ranges3__45__cpo4cendE,(_ZN34_INTERNAL_f78f7826_4_k_cu_fb614b8c4cuda3std3__45__cpo4rendE - _ZN34_INTERNAL_f78f7826_4_k_cu_fb614b8c4cuda3std6ranges3__45__cpo4cendE)
_ZN34_INTERNAL_f78f7826_4_k_cu_fb614b8c4cuda3std6ranges3__45__cpo4cendE:
	.zero		1
	.type		_ZN34_INTERNAL_f78f7826_4_k_cu_fb614b8c4cuda3std3__45__cpo4rendE,@object
	.size		_ZN34_INTERNAL_f78f7826_4_k_cu_fb614b8c4cuda3std3__45__cpo4rendE,(_ZN34_INTERNAL_f78f7826_4_k_cu_fb614b8c4cuda3std6ranges3__45__cpo4prevE - _ZN34_INTERNAL_f78f7826_4_k_cu_fb614b8c4cuda3std3__45__cpo4rendE)
_ZN34_INTERNAL_f78f7826_4_k_cu_fb614b8c4cuda3std3__45__cpo4rendE:
	.zero		1
	.type		_ZN34_INTERNAL_f78f7826_4_k_cu_fb614b8c4cuda3std6ranges3__45__cpo4prevE,@object
	.size		_ZN34_INTERNAL_f78f7826_4_k_cu_fb614b8c4cuda3std6ranges3__45__cpo4prevE,(_ZN34_INTERNAL_f78f7826_4_k_cu_fb614b8c4cuda3std6ranges3__45__cpo9iter_moveE - _ZN34_INTERNAL_f78f7826_4_k_cu_fb614b8c4cuda3std6ranges3__45__cpo4prevE)
_ZN34_INTERNAL_f78f7826_4_k_cu_fb614b8c4cuda3std6ranges3__45__cpo4prevE:
	.zero		1
	.type		_ZN34_INTERNAL_f78f7826_4_k_cu_fb614b8c4cuda3std6ranges3__45__cpo9iter_moveE,@object
	.size		_ZN34_INTERNAL_f78f7826_4_k_cu_fb614b8c4cuda3std6ranges3__45__cpo9iter_moveE,(.L_13 - _ZN34_INTERNAL_f78f7826_4_k_cu_fb614b8c4cuda3std6ranges3__45__cpo9iter_moveE)
_ZN34_INTERNAL_f78f7826_4_k_cu_fb614b8c4cuda3std6ranges3__45__cpo9iter_moveE:
	.zero		1
.L_13:


//--------------------- .nv.constant0._ZN2op4topk4cuda17zero_row_countersEPiS2_m --------------------------
	.section	.nv.constant0._ZN2op4topk4cuda17zero_row_countersEPiS2_m,"a",@progbits
	.sectionflags	@""
	.align	4
.nv.constant0._ZN2op4topk4cuda17zero_row_countersEPiS2_m:
	.zero		920


//--------------------- .nv.constant0._ZN2op4topk4cuda14init_row_stateEPiS2_S2_mmm --------------------------
	.section	.nv.constant0._ZN2op4topk4cuda14init_row_stateEPiS2_S2_mmm,"a",@progbits
	.sectionflags	@""
	.align	4
.nv.constant0._ZN2op4topk4cuda14init_row_stateEPiS2_S2_mmm:
	.zero		944


//--------------------- SYMBOLS --------------------------

	.type		.nv.reservedSmem.offset0,@object
	.size		.nv.reservedSmem.offset0,0x4
